//
// Generated by NVIDIA NVVM Compiler
//
// Compiler Build ID: CL-36424714
// Cuda compilation tools, release 13.0, V13.0.88
// Based on NVVM 20.0.0
//

.version 9.0
.target sm_100
.address_size 64

	// .globl	_Z6matmulPfS_S_
// _ZZ6matmulPfS_S_E2sA has been demoted
// _ZZ6matmulPfS_S_E2sB has been demoted

.visible .entry _Z6matmulPfS_S_(
	.param .u64 .ptr .align 1 _Z6matmulPfS_S__param_0,
	.param .u64 .ptr .align 1 _Z6matmulPfS_S__param_1,
	.param .u64 .ptr .align 1 _Z6matmulPfS_S__param_2
)
{
	.reg .pred 	%p<3>;
	.reg .b16 	%rs<5>;
	.reg .b32 	%r<57>;
	.reg .b32 	%f<346>;
	.reg .b64 	%rd<43>;
	// demoted variable
	.shared .align 16 .b8 _ZZ6matmulPfS_S_E2sA[4096];
	// demoted variable
	.shared .align 16 .b8 _ZZ6matmulPfS_S_E2sB[4096];
	mov.b32 	%r54, 0;
	mov.f32 	%f282, 0f00000000;
	mov.u32 	%r10, %tid.x;
	shl.b32 	%r11, %r10, 1;
	and.b32  	%r12, %r11, 1920;
	shl.b32 	%r13, %r10, 2;
	and.b32  	%r14, %r13, 96;
	or.b32  	%r15, %r12, %r14;
	mov.u32 	%r16, _ZZ6matmulPfS_S_E2sA;
	add.s32 	%r17, %r15, %r16;
	add.s32 	%r2, %r17, 16;
	shr.u32 	%r18, %r10, 5;
	cvt.u16.u32 	%rs1, %r18;
	and.b16  	%rs2, %rs1, 1;
	mul.wide.u16 	%r19, %rs2, 256;
	cvt.u16.u32 	%rs3, %r10;
	and.b16  	%rs4, %rs3, 7;
	mov.f32 	%f283, %f282;
	mov.f32 	%f284, %f282;
	mov.f32 	%f285, %f282;
	mov.f32 	%f286, %f282;
	mov.f32 	%f287, %f282;
	mov.f32 	%f288, %f282;
	mov.f32 	%f289, %f282;
	mov.f32 	%f290, %f282;
	mov.f32 	%f291, %f282;
	mov.f32 	%f292, %f282;
	mov.f32 	%f293, %f282;
	mov.f32 	%f294, %f282;
	mov.f32 	%f295, %f282;
	mov.f32 	%f296, %f282;
	mov.f32 	%f297, %f282;
	mov.f32 	%f298, %f282;
	mov.f32 	%f299, %f282;
	mov.f32 	%f300, %f282;
	mov.f32 	%f301, %f282;
	mov.f32 	%f302, %f282;
	mov.f32 	%f303, %f282;
	mov.f32 	%f304, %f282;
	mov.f32 	%f305, %f282;
	mov.f32 	%f306, %f282;
	mov.f32 	%f307, %f282;
	mov.f32 	%f308, %f282;
	mov.f32 	%f309, %f282;
	mov.f32 	%f310, %f282;
	mov.f32 	%f311, %f282;
	mov.f32 	%f312, %f282;
	mov.f32 	%f313, %f282;
	mov.f32 	%f314, %f282;
	mov.f32 	%f315, %f282;
	mov.f32 	%f316, %f282;
	mov.f32 	%f317, %f282;
	mov.f32 	%f318, %f282;
	mov.f32 	%f319, %f282;
	mov.f32 	%f320, %f282;
	mov.f32 	%f321, %f282;
	mov.f32 	%f322, %f282;
	mov.f32 	%f323, %f282;
	mov.f32 	%f324, %f282;
	mov.f32 	%f325, %f282;
	mov.f32 	%f326, %f282;
	mov.f32 	%f327, %f282;
	mov.f32 	%f328, %f282;
	mov.f32 	%f329, %f282;
	mov.f32 	%f330, %f282;
	mov.f32 	%f331, %f282;
	mov.f32 	%f332, %f282;
	mov.f32 	%f333, %f282;
	mov.f32 	%f334, %f282;
	mov.f32 	%f335, %f282;
	mov.f32 	%f336, %f282;
	mov.f32 	%f337, %f282;
	mov.f32 	%f338, %f282;
	mov.f32 	%f339, %f282;
	mov.f32 	%f340, %f282;
	mov.f32 	%f341, %f282;
	mov.f32 	%f342, %f282;
	mov.f32 	%f343, %f282;
	mov.f32 	%f344, %f282;
	mov.f32 	%f345, %f282;
$L__BB0_1:
	ld.param.u64 	%rd41, [_Z6matmulPfS_S__param_2];
	ld.param.u64 	%rd40, [_Z6matmulPfS_S__param_1];
	mul.wide.u16 	%r20, %rs4, 32;
	or.b32  	%r21, %r19, %r20;
	mov.u32 	%r22, _ZZ6matmulPfS_S_E2sB;
	add.s32 	%r23, %r21, %r22;
	add.s32 	%r55, %r23, 16;
	mov.u32 	%r24, %ctaid.y;
	shl.b32 	%r25, %r24, 20;
	add.s32 	%r26, %r25, %r54;
	cvta.to.global.u64 	%rd7, %rd40;
	shr.u32 	%r27, %r10, 1;
	shl.b32 	%r28, %r27, 15;
	shl.b32 	%r29, %r10, 4;
	and.b32  	%r30, %r29, 16;
	or.b32  	%r31, %r28, %r30;
	cvt.u64.u32 	%rd8, %r31;
	add.s64 	%rd9, %rd7, %rd8;
	mul.wide.u32 	%rd10, %r26, 4;
	add.s64 	%rd11, %rd9, %rd10;
	ld.global.v4.f32 	{%f194, %f195, %f196, %f197}, [%rd11];
	shl.b32 	%r32, %r10, 11;
	and.b32  	%r33, %r32, 2048;
	add.s32 	%r34, %r16, %r33;
	shl.b32 	%r35, %r27, 2;
	add.s32 	%r36, %r34, %r35;
	st.shared.f32 	[%r36], %f194;
	st.shared.f32 	[%r36+512], %f195;
	st.shared.f32 	[%r36+1024], %f196;
	st.shared.f32 	[%r36+1536], %f197;
	shl.b32 	%r37, %r54, 13;
	cvt.u64.u32 	%rd12, %r37;
	mov.u32 	%r38, %ctaid.x;
	shl.b32 	%r39, %r38, 7;
	cvt.u64.u32 	%rd13, %r39;
	add.s64 	%rd14, %rd12, %rd13;
	cvta.to.global.u64 	%rd15, %rd41;
	and.b32  	%r40, %r29, 496;
	shl.b32 	%r41, %r18, 15;
	or.b32  	%r42, %r40, %r41;
	cvt.u64.u32 	%rd16, %r42;
	add.s64 	%rd17, %rd15, %rd16;
	shl.b64 	%rd18, %rd14, 2;
	add.s64 	%rd19, %rd17, %rd18;
	ld.global.v4.f32 	{%f198, %f199, %f200, %f201}, [%rd19];
	shl.b32 	%r43, %r18, 9;
	add.s32 	%r44, %r22, %r43;
	add.s32 	%r45, %r44, %r40;
	st.shared.v4.f32 	[%r45], {%f198, %f199, %f200, %f201};
	bar.sync 	0;
	mov.b64 	%rd42, 8;
	mov.u32 	%r56, %r2;
$L__BB0_2:
	ld.shared.v4.f32 	{%f202, %f203, %f204, %f205}, [%r56+-16];
	ld.shared.v4.f32 	{%f206, %f207, %f208, %f209}, [%r56];
	ld.shared.v4.f32 	{%f210, %f211, %f212, %f213}, [%r55+-16];
	ld.shared.v4.f32 	{%f214, %f215, %f216, %f217}, [%r55];
	fma.rn.f32 	%f345, %f202, %f210, %f345;
	fma.rn.f32 	%f344, %f202, %f211, %f344;
	fma.rn.f32 	%f343, %f202, %f212, %f343;
	fma.rn.f32 	%f342, %f202, %f213, %f342;
	fma.rn.f32 	%f341, %f202, %f214, %f341;
	fma.rn.f32 	%f340, %f202, %f215, %f340;
	fma.rn.f32 	%f339, %f202, %f216, %f339;
	fma.rn.f32 	%f338, %f202, %f217, %f338;
	fma.rn.f32 	%f337, %f203, %f210, %f337;
	fma.rn.f32 	%f336, %f203, %f211, %f336;
	fma.rn.f32 	%f335, %f203, %f212, %f335;
	fma.rn.f32 	%f334, %f203, %f213, %f334;
	fma.rn.f32 	%f333, %f203, %f214, %f333;
	fma.rn.f32 	%f332, %f203, %f215, %f332;
	fma.rn.f32 	%f331, %f203, %f216, %f331;
	fma.rn.f32 	%f330, %f203, %f217, %f330;
	fma.rn.f32 	%f329, %f204, %f210, %f329;
	fma.rn.f32 	%f328, %f204, %f211, %f328;
	fma.rn.f32 	%f327, %f204, %f212, %f327;
	fma.rn.f32 	%f326, %f204, %f213, %f326;
	fma.rn.f32 	%f325, %f204, %f214, %f325;
	fma.rn.f32 	%f324, %f204, %f215, %f324;
	fma.rn.f32 	%f323, %f204, %f216, %f323;
	fma.rn.f32 	%f322, %f204, %f217, %f322;
	fma.rn.f32 	%f321, %f205, %f210, %f321;
	fma.rn.f32 	%f320, %f205, %f211, %f320;
	fma.rn.f32 	%f319, %f205, %f212, %f319;
	fma.rn.f32 	%f318, %f205, %f213, %f318;
	fma.rn.f32 	%f317, %f205, %f214, %f317;
	fma.rn.f32 	%f316, %f205, %f215, %f316;
	fma.rn.f32 	%f315, %f205, %f216, %f315;
	fma.rn.f32 	%f314, %f205, %f217, %f314;
	fma.rn.f32 	%f313, %f206, %f210, %f313;
	fma.rn.f32 	%f312, %f206, %f211, %f312;
	fma.rn.f32 	%f311, %f206, %f212, %f311;
	fma.rn.f32 	%f310, %f206, %f213, %f310;
	fma.rn.f32 	%f309, %f206, %f214, %f309;
	fma.rn.f32 	%f308, %f206, %f215, %f308;
	fma.rn.f32 	%f307, %f206, %f216, %f307;
	fma.rn.f32 	%f306, %f206, %f217, %f306;
	fma.rn.f32 	%f305, %f207, %f210, %f305;
	fma.rn.f32 	%f304, %f207, %f211, %f304;
	fma.rn.f32 	%f303, %f207, %f212, %f303;
	fma.rn.f32 	%f302, %f207, %f213, %f302;
	fma.rn.f32 	%f301, %f207, %f214, %f301;
	fma.rn.f32 	%f300, %f207, %f215, %f300;
	fma.rn.f32 	%f299, %f207, %f216, %f299;
	fma.rn.f32 	%f298, %f207, %f217, %f298;
	fma.rn.f32 	%f297, %f208, %f210, %f297;
	fma.rn.f32 	%f296, %f208, %f211, %f296;
	fma.rn.f32 	%f295, %f208, %f212, %f295;
	fma.rn.f32 	%f294, %f208, %f213, %f294;
	fma.rn.f32 	%f293, %f208, %f214, %f293;
	fma.rn.f32 	%f292, %f208, %f215, %f292;
	fma.rn.f32 	%f291, %f208, %f216, %f291;
	fma.rn.f32 	%f290, %f208, %f217, %f290;
	fma.rn.f32 	%f289, %f209, %f210, %f289;
	fma.rn.f32 	%f288, %f209, %f211, %f288;
	fma.rn.f32 	%f287, %f209, %f212, %f287;
	fma.rn.f32 	%f286, %f209, %f213, %f286;
	fma.rn.f32 	%f285, %f209, %f214, %f285;
	fma.rn.f32 	%f284, %f209, %f215, %f284;
	fma.rn.f32 	%f283, %f209, %f216, %f283;
	fma.rn.f32 	%f282, %f209, %f217, %f282;
	add.s64 	%rd42, %rd42, -1;
	add.s32 	%r56, %r56, 512;
	add.s32 	%r55, %r55, 512;
	setp.ne.s64 	%p1, %rd42, 0;
	@%p1 bra 	$L__BB0_2;
	bar.sync 	0;
	add.s32 	%r8, %r54, 8;
	setp.lt.u32 	%p2, %r54, 8184;
	mov.u32 	%r54, %r8;
	@%p2 bra 	$L__BB0_1;
	ld.param.u64 	%rd39, [_Z6matmulPfS_S__param_0];
	mov.u32 	%r46, %ctaid.y;
	shl.b32 	%r47, %r46, 7;
	cvt.u64.u32 	%rd20, %r47;
	cvta.to.global.u64 	%rd21, %rd39;
	mov.u32 	%r48, %tid.x;
	shr.u32 	%r49, %r48, 5;
	shr.u32 	%r50, %r48, 1;
	cvt.u64.u32 	%rd22, %r50;
	and.b64  	%rd23, %rd22, 480;
	cvt.u64.u32 	%rd24, %r48;
	and.b64  	%rd25, %rd24, 24;
	or.b64  	%rd26, %rd23, %rd25;
	add.s64 	%rd27, %rd26, %rd20;
	shl.b64 	%rd28, %rd27, 15;
	add.s64 	%rd29, %rd21, %rd28;
	mul.wide.u32 	%rd30, %r49, 64;
	and.b64  	%rd31, %rd30, 64;
	shl.b32 	%r51, %r48, 3;
	cvt.u64.u32 	%rd32, %r51;
	and.b64  	%rd33, %rd32, 56;
	or.b64  	%rd34, %rd31, %rd33;
	mov.u32 	%r52, %ctaid.x;
	shl.b32 	%r53, %r52, 7;
	cvt.u64.u32 	%rd35, %r53;
	or.b64  	%rd36, %rd34, %rd35;
	shl.b64 	%rd37, %rd36, 2;
	add.s64 	%rd38, %rd29, %rd37;
	st.global.v4.f32 	[%rd38], {%f345, %f344, %f343, %f342};
	st.global.v4.f32 	[%rd38+16], {%f341, %f340, %f339, %f338};
	st.global.v4.f32 	[%rd38+32768], {%f337, %f336, %f335, %f334};
	st.global.v4.f32 	[%rd38+32784], {%f333, %f332, %f331, %f330};
	st.global.v4.f32 	[%rd38+65536], {%f329, %f328, %f327, %f326};
	st.global.v4.f32 	[%rd38+65552], {%f325, %f324, %f323, %f322};
	st.global.v4.f32 	[%rd38+98304], {%f321, %f320, %f319, %f318};
	st.global.v4.f32 	[%rd38+98320], {%f317, %f316, %f315, %f314};
	st.global.v4.f32 	[%rd38+131072], {%f313, %f312, %f311, %f310};
	st.global.v4.f32 	[%rd38+131088], {%f309, %f308, %f307, %f306};
	st.global.v4.f32 	[%rd38+163840], {%f305, %f304, %f303, %f302};
	st.global.v4.f32 	[%rd38+163856], {%f301, %f300, %f299, %f298};
	st.global.v4.f32 	[%rd38+196608], {%f297, %f296, %f295, %f294};
	st.global.v4.f32 	[%rd38+196624], {%f293, %f292, %f291, %f290};
	st.global.v4.f32 	[%rd38+229376], {%f289, %f288, %f287, %f286};
	st.global.v4.f32 	[%rd38+229392], {%f285, %f284, %f283, %f282};
	ret;

}


// ===== COMPILED SASS (sm_100) =====

	.target	sm_100

	.elftype	@"ET_EXEC"


//--------------------- .note.nv.tkinfo           --------------------------
	.section	.note.nv.tkinfo,"",@"SHT_NOTE"
	.sectionflags	@"SHF_NOTE_NV_TKINFO"
	.tkinfo
        /*0018*/ 	.word	0x00000002
        /*0030*/ 	.string	""
        /*0030*/ 	.string	"ptxas"
        /*0030*/ 	.string	"Cuda compilation tools, release 13.0, V13.0.88"
        /*0030*/ 	.string	"Build cuda_13.0.r13.0/compiler.36424714_0"
        /*0030*/ 	.string	"-arch sm_100 -m 64 "



//--------------------- .note.nv.cuinfo           --------------------------
	.section	.note.nv.cuinfo,"",@"SHT_NOTE"
	.sectionflags	@"SHF_NOTE_NV_CUINFO"
        /*0018*/ 	.short	0x0002
        /*001a*/ 	.short	0x0064
        /*001c*/ 	.short	0x0082
	.zero		2


//--------------------- .nv.info                  --------------------------
	.section	.nv.info,"",@"SHT_CUDA_INFO"
	.align	4


	//----- nvinfo : EIATTR_REGCOUNT
	.align		4
        /*0000*/ 	.byte	0x04, 0x2f
        /*0002*/ 	.short	(.L_1 - .L_0)
	.align		4
.L_0:
        /*0004*/ 	.word	index@(_Z6matmulPfS_S_)
        /*0008*/ 	.word	0x00000065


	//----- nvinfo : EIATTR_FRAME_SIZE
	.align		4
.L_1:
        /*000c*/ 	.byte	0x04, 0x11
        /*000e*/ 	.short	(.L_3 - .L_2)
	.align		4
.L_2:
        /*0010*/ 	.word	index@(_Z6matmulPfS_S_)
        /*0014*/ 	.word	0x00000000


	//----- nvinfo : EIATTR_MIN_STACK_SIZE
	.align		4
.L_3:
        /*0018*/ 	.byte	0x04, 0x12
        /*001a*/ 	.short	(.L_5 - .L_4)
	.align		4
.L_4:
        /*001c*/ 	.word	index@(_Z6matmulPfS_S_)
        /*0020*/ 	.word	0x00000000
.L_5:


//--------------------- .nv.compat                --------------------------
	.section	.nv.compat,"",@"SHT_CUDA_COMPAT_INFO"
	.align	4
        /*0000*/ 	.byte	0x02, 0x09, 0x00, 0x00, 0x02, 0x02, 0x01, 0x00, 0x02, 0x05, 0x05, 0x00, 0x03, 0x07, 0x01, 0x01
        /*0010*/ 	.byte	0x02, 0x03, 0x00, 0x00, 0x02, 0x06, 0x01, 0x00, 0x04, 0x0b, 0x08, 0x00, 0x09, 0x00, 0x00, 0x00
        /*0020*/ 	.byte	0x00, 0x00, 0x00, 0x00


//--------------------- .nv.info._Z6matmulPfS_S_  --------------------------
	.section	.nv.info._Z6matmulPfS_S_,"",@"SHT_CUDA_INFO"
	.sectionflags	@""
	.align	4


	//----- nvinfo : EIATTR_CUDA_API_VERSION
	.align		4
        /*0000*/ 	.byte	0x04, 0x37
        /*0002*/ 	.short	(.L_7 - .L_6)
.L_6:
        /*0004*/ 	.word	0x00000082


	//----- nvinfo : EIATTR_KPARAM_INFO
	.align		4
.L_7:
        /*0008*/ 	.byte	0x04, 0x17
        /*000a*/ 	.short	(.L_9 - .L_8)
.L_8:
        /*000c*/ 	.word	0x00000000
        /*0010*/ 	.short	0x0002
        /*0012*/ 	.short	0x0010
        /*0014*/ 	.byte	0x00, 0xf5, 0x21, 0x00


	//----- nvinfo : EIATTR_KPARAM_INFO
	.align		4
.L_9:
        /*0018*/ 	.byte	0x04, 0x17
        /*001a*/ 	.short	(.L_11 - .L_10)
.L_10:
        /*001c*/ 	.word	0x00000000
        /*0020*/ 	.short	0x0001
        /*0022*/ 	.short	0x0008
        /*0024*/ 	.byte	0x00, 0xf5, 0x21, 0x00


	//----- nvinfo : EIATTR_KPARAM_INFO
	.align		4
.L_11:
        /*0028*/ 	.byte	0x04, 0x17
        /*002a*/ 	.short	(.L_13 - .L_12)
.L_12:
        /*002c*/ 	.word	0x00000000
        /*0030*/ 	.short	0x0000
        /*0032*/ 	.short	0x0000
        /*0034*/ 	.byte	0x00, 0xf5, 0x21, 0x00


	//----- nvinfo : EIATTR_SPARSE_MMA_MASK
	.align		4
.L_13:
        /*0038*/ 	.byte	0x03, 0x50
        /*003a*/ 	.short	0x0000


	//----- nvinfo : EIATTR_MAXREG_COUNT
	.align		4
        /*003c*/ 	.byte	0x03, 0x1b
        /*003e*/ 	.short	0x00ff


	//----- nvinfo : EIATTR_NUM_BARRIERS
	.align		4
        /*0040*/ 	.byte	0x02, 0x4c
        /*0042*/ 	.byte	0x01
	.zero		1


	//----- nvinfo : EIATTR_MERCURY_ISA_VERSION
	.align		4
        /*0044*/ 	.byte	0x03, 0x5f
        /*0046*/ 	.short	0x0101


	//----- nvinfo : EIATTR_VRC_CTA_INIT_COUNT
	.align		4
        /*0048*/ 	.byte	0x02, 0x4a
	.zero		1
	.zero		1


	//----- nvinfo : EIATTR_EXIT_INSTR_OFFSETS
	.align		4
        /*004c*/ 	.byte	0x04, 0x1c
        /*004e*/ 	.short	(.L_15 - .L_14)


	//   ....[0]....
.L_14:
        /*0050*/ 	.word	0x000019e0


	//----- nvinfo : EIATTR_CBANK_PARAM_SIZE
	.align		4
.L_15:
        /*0054*/ 	.byte	0x03, 0x19
        /*0056*/ 	.short	0x0018


	//----- nvinfo : EIATTR_PARAM_CBANK
	.align		4
        /*0058*/ 	.byte	0x04, 0x0a
        /*005a*/ 	.short	(.L_17 - .L_16)
	.align		4
.L_16:
        /*005c*/ 	.word	index@(.nv.constant0._Z6matmulPfS_S_)
        /*0060*/ 	.short	0x0380
        /*0062*/ 	.short	0x0018


	//----- nvinfo : EIATTR_SW_WAR
	.align		4
.L_17:
        /*0064*/ 	.byte	0x04, 0x36
        /*0066*/ 	.short	(.L_19 - .L_18)
.L_18:
        /*0068*/ 	.word	0x00000008
.L_19:


//--------------------- .nv.callgraph             --------------------------
	.section	.nv.callgraph,"",@"SHT_CUDA_CALLGRAPH"
	.align	4
	.sectionentsize	8
	.align		4
        /*0000*/ 	.word	0x00000000
	.align		4
        /*0004*/ 	.word	0xffffffff
	.align		4
        /*0008*/ 	.word	0x00000000
	.align		4
        /*000c*/ 	.word	0xfffffffe
	.align		4
        /*0010*/ 	.word	0x00000000
	.align		4
        /*0014*/ 	.word	0xfffffffd
	.align		4
        /*0018*/ 	.word	0x00000000
	.align		4
        /*001c*/ 	.word	0xfffffffc


//--------------------- .text._Z6matmulPfS_S_     --------------------------
	.section	.text._Z6matmulPfS_S_,"ax",@progbits
	.align	128
        .global         _Z6matmulPfS_S_
        .type           _Z6matmulPfS_S_,@function
        .size           _Z6matmulPfS_S_,(.L_x_3 - _Z6matmulPfS_S_)
        .other          _Z6matmulPfS_S_,@"STO_CUDA_ENTRY STV_DEFAULT"
_Z6matmulPfS_S_:
.text._Z6matmulPfS_S_:
[----:B------:R-:W-:Y:S01]  /*0000*/  LDC R1, c[0x0][0x37c] ;  /* 0x0000df00ff017b82 */ /* 0x000fe20000000800 */
[----:B------:R-:W0:Y:S07]  /*0010*/  S2R R0, SR_TID.X ;  /* 0x0000000000007919 */ /* 0x000e2e0000002100 */
[----:B------:R-:W1:Y:S01]  /*0020*/  S2UR UR6, SR_CgaCtaId ;  /* 0x00000000000679c3 */ /* 0x000e620000008800 */
[----:B------:R-:W-:Y:S01]  /*0030*/  UMOV UR4, 0x400 ;  /* 0x0000040000047882 */ /* 0x000fe20000000000 */
[----:B------:R-:W-:-:S02]  /*0040*/  CS2R R6, SRZ ;  /* 0x0000000000067805 */ /* 0x000fc4000001ff00 */
[----:B------:R-:W-:Y:S02]  /*0050*/  CS2R R10, SRZ ;  /* 0x00000000000a7805 */ /* 0x000fe4000001ff00 */
[----:B------:R-:W-:Y:S02]  /*0060*/  CS2R R8, SRZ ;  /* 0x0000000000087805 */ /* 0x000fe4000001ff00 */
[----:B------:R-:W-:Y:S02]  /*0070*/  CS2R R14, SRZ ;  /* 0x00000000000e7805 */ /* 0x000fe4000001ff00 */
[----:B------:R-:W-:Y:S02]  /*0080*/  CS2R R12, SRZ ;  /* 0x00000000000c7805 */ /* 0x000fe4000001ff00 */
[----:B------:R-:W-:Y:S02]  /*0090*/  CS2R R18, SRZ ;  /* 0x0000000000127805 */ /* 0x000fe4000001ff00 */
        /* <DEDUP_REMOVED lines=15> */
[----:B------:R-:W-:Y:S01]  /*0190*/  CS2R R50, SRZ ;  /* 0x0000000000327805 */ /* 0x000fe2000001ff00 */
[----:B-1----:R-:W-:Y:S01]  /*01a0*/  ULEA UR6, UR6, UR4, 0x18 ;  /* 0x0000000406067291 */ /* 0x002fe2000f8ec0ff */
[----:B------:R-:W-:Y:S02]  /*01b0*/  CS2R R48, SRZ ;  /* 0x0000000000307805 */ /* 0x000fe4000001ff00 */
[----:B------:R-:W-:Y:S02]  /*01c0*/  CS2R R54, SRZ ;  /* 0x0000000000367805 */ /* 0x000fe4000001ff00 */
[----:B------:R-:W-:-:S02]  /*01d0*/  CS2R R52, SRZ ;  /* 0x0000000000347805 */ /* 0x000fc4000001ff00 */
[----:B------:R-:W-:Y:S02]  /*01e0*/  CS2R R58, SRZ ;  /* 0x00000000003a7805 */ /* 0x000fe4000001ff00 */
[----:B------:R-:W-:Y:S02]  /*01f0*/  CS2R R56, SRZ ;  /* 0x0000000000387805 */ /* 0x000fe4000001ff00 */
[----:B------:R-:W-:Y:S02]  /*0200*/  MOV R4, UR6 ;  /* 0x0000000600047c02 */ /* 0x000fe40008000f00 */
[----:B------:R-:W-:Y:S02]  /*0210*/  CS2R R62, SRZ ;  /* 0x00000000003e7805 */ /* 0x000fe4000001ff00 */
[----:B0-----:R-:W-:Y:S02]  /*0220*/  SHF.L.U32 R2, R0, 0x1, RZ ;  /* 0x0000000100027819 */ /* 0x001fe400000006ff */
[----:B------:R-:W-:-:S02]  /*0230*/  CS2R R60, SRZ ;  /* 0x00000000003c7805 */ /* 0x000fc4000001ff00 */
[----:B------:R-:W-:Y:S02]  /*0240*/  SHF.L.U32 R3, R0, 0x2, RZ ;  /* 0x0000000200037819 */ /* 0x000fe400000006ff */
[----:B------:R-:W-:Y:S02]  /*0250*/  CS2R R66, SRZ ;  /* 0x0000000000427805 */ /* 0x000fe4000001ff00 */
[----:B------:R-:W-:Y:S02]  /*0260*/  LOP3.LUT R2, R2, 0x780, RZ, 0xc0, !PT ;  /* 0x0000078002027812 */ /* 0x000fe400078ec0ff */
[----:B------:R-:W-:Y:S01]  /*0270*/  CS2R R64, SRZ ;  /* 0x0000000000407805 */ /* 0x000fe2000001ff00 */
[----:B------:R-:W0:Y:S01]  /*0280*/  LDCU.64 UR8, c[0x0][0x358] ;  /* 0x00006b00ff0877ac */ /* 0x000e220008000a00 */
[----:B------:R-:W-:Y:S01]  /*0290*/  LOP3.LUT R3, R2, 0x60, R3, 0xf8, !PT ;  /* 0x0000006002037812 */ /* 0x000fe200078ef803 */
[----:B------:R-:W-:-:S03]  /*02a0*/  UMOV UR4, URZ ;  /* 0x000000ff00047c82 */ /* 0x000fc60008000000 */
[----:B------:R-:W-:Y:S02]  /*02b0*/  IADD3 R3, PT, PT, R3, 0x10, R4 ;  /* 0x0000001003037810 */ /* 0x000fe40007ffe004 */
[----:B------:R-:W-:-:S07]  /*02c0*/  CS2R R4, SRZ ;  /* 0x0000000000047805 */ /* 0x000fce000001ff00 */
.L_x_1:
[----:B------:R-:W1:Y:S01]  /*02d0*/  S2UR UR7, SR_CTAID.X ;  /* 0x00000000000779c3 */ /* 0x000e620000002500 */
[----:B------:R-:W2:Y:S01]  /*02e0*/  LDCU.64 UR14, c[0x0][0x390] ;  /* 0x00007200ff0e77ac */ /* 0x000ea20008000a00 */
[----:B------:R-:W-:Y:S02]  /*02f0*/  SHF.L.U32 R68, R0, 0x4, RZ ;  /* 0x0000000400447819 */ /* 0x000fe400000006ff */
[--C-:B------:R-:W-:Y:S01]  /*0300*/  SHF.R.U32.HI R2, RZ, 0x5, R0.reuse ;  /* 0x00000005ff027819 */ /* 0x100fe20000011600 */
[----:B------:R-:W3:Y:S01]  /*0310*/  LDCU.64 UR12, c[0x0][0x388] ;  /* 0x00007100ff0c77ac */ /* 0x000ee20008000a00 */
[C---:B------:R-:W-:Y:S02]  /*0320*/  LOP3.LUT R77, R68.reuse, 0x1f0, RZ, 0xc0, !PT ;  /* 0x000001f0444d7812 */ /* 0x040fe400078ec0ff */
[----:B------:R-:W4:Y:S01]  /*0330*/  S2UR UR10, SR_CTAID.Y ;  /* 0x00000000000a79c3 */ /* 0x000f220000002600 */
[----:B------:R-:W-:Y:S02]  /*0340*/  SHF.R.U32.HI R76, RZ, 0x1, R0 ;  /* 0x00000001ff4c7819 */ /* 0x000fe40000011600 */
[----:B------:R-:W-:-:S02]  /*0350*/  LOP3.LUT R69, R68, 0x10, RZ, 0xc0, !PT ;  /* 0x0000001044457812 */ /* 0x000fc400078ec0ff */
[----:B------:R-:W-:Y:S02]  /*0360*/  LEA R68, R2, R77, 0xf ;  /* 0x0000004d02447211 */ /* 0x000fe400078e78ff */
[----:B------:R-:W-:Y:S02]  /*0370*/  LEA R69, R76, R69, 0xf ;  /* 0x000000454c457211 */ /* 0x000fe400078e78ff */
[----:B--2---:R-:W-:Y:S02]  /*0380*/  IADD3 R72, P1, PT, R68, UR14, RZ ;  /* 0x0000000e44487c10 */ /* 0x004fe4000ff3e0ff */
[----:B---3--:R-:W-:Y:S01]  /*0390*/  IADD3 R68, P0, PT, R69, UR12, RZ ;  /* 0x0000000c45447c10 */ /* 0x008fe2000ff1e0ff */
[----:B-1----:R-:W-:Y:S01]  /*03a0*/  USHF.L.U32 UR7, UR7, 0x7, URZ ;  /* 0x0000000707077899 */ /* 0x002fe200080006ff */
[----:B------:R-:W-:Y:S02]  /*03b0*/  IADD3.X R70, PT, PT, RZ, UR15, RZ, P1, !PT ;  /* 0x0000000fff467c10 */ /* 0x000fe40008ffe4ff */
[----:B------:R-:W-:Y:S01]  /*03c0*/  IADD3.X R69, PT, PT, RZ, UR13, RZ, P0, !PT ;  /* 0x0000000dff457c10 */ /* 0x000fe200087fe4ff */
[----:B------:R-:W-:-:S02]  /*03d0*/  ULEA UR11, UP0, UR4, UR7, 0xd ;  /* 0x00000007040b7291 */ /* 0x000fc4000f8068ff */
[----:B----4-:R-:W-:Y:S02]  /*03e0*/  ULEA UR5, UR10, UR4, 0x14 ;  /* 0x000000040a057291 */ /* 0x010fe4000f8ea0ff */
[----:B------:R-:W-:Y:S02]  /*03f0*/  UIADD3.X UR12, UPT, UPT, URZ, URZ, URZ, UP0, !UPT ;  /* 0x000000ffff0c7290 */ /* 0x000fe400087fe4ff */
[----:B------:R-:W-:Y:S02]  /*0400*/  MOV R73, UR11 ;  /* 0x0000000b00497c02 */ /* 0x000fe40008000f00 */
[----:B------:R-:W-:Y:S02]  /*0410*/  MOV R71, UR5 ;  /* 0x0000000500477c02 */ /* 0x000fe40008000f00 */
[----:B------:R-:W-:Y:S02]  /*0420*/  LEA R72, P2, R73, R72, 0x2 ;  /* 0x0000004849487211 */ /* 0x000fe400078410ff */
[----:B------:R-:W-:Y:S01]  /*0430*/  MOV R74, UR12 ;  /* 0x0000000c004a7c02 */ /* 0x000fe20008000f00 */
[----:B------:R-:W-:-:S03]  /*0440*/  IMAD.WIDE.U32 R68, R71, 0x4, R68 ;  /* 0x0000000447447825 */ /* 0x000fc600078e0044 */
[----:B------:R-:W-:-:S03]  /*0450*/  LEA.HI.X R73, R73, R70, R74, 0x2, P2 ;  /* 0x0000004649497211 */ /* 0x000fc600010f144a */
[----:B0-----:R-:W2:Y:S04]  /*0460*/  LDG.E.128 R68, desc[UR8][R68.64] ;  /* 0x0000000844447981 */ /* 0x001ea8000c1e1d00 */
[----:B------:R-:W3:Y:S01]  /*0470*/  LDG.E.128 R72, desc[UR8][R72.64] ;  /* 0x0000000848487981 */ /* 0x000ee2000c1e1d00 */
[----:B------:R-:W-:Y:S01]  /*0480*/  SHF.L.U32 R78, R0, 0xb, RZ ;  /* 0x0000000b004e7819 */ /* 0x000fe200000006ff */
[----:B------:R-:W-:Y:S01]  /*0490*/  UIADD3 UR4, UPT, UPT, UR4, 0x8, URZ ;  /* 0x0000000804047890 */ /* 0x000fe2000fffe0ff */
[----:B------:R-:W-:Y:S01]  /*04a0*/  MOV R80, 0x400 ;  /* 0x0000040000507802 */ /* 0x000fe20000000f00 */
[----:B------:R-:W0:Y:S01]  /*04b0*/  S2R R83, SR_CgaCtaId ;  /* 0x0000000000537919 */ /* 0x000e220000008800 */
[----:B------:R-:W-:Y:S01]  /*04c0*/  LOP3.LUT R79, R78, 0x800, RZ, 0xc0, !PT ;  /* 0x000008004e4f7812 */ /* 0x000fe200078ec0ff */
[----:B------:R-:W-:Y:S01]  /*04d0*/  UISETP.GE.U32.AND UP1, UPT, UR4, 0x2000, UPT ;  /* 0x000020000400788c */ /* 0x000fe2000bf26070 */
[----:B------:R-:W-:Y:S01]  /*04e0*/  IADD3 R78, PT, PT, R80, 0x1000, RZ ;  /* 0x00001000504e7810 */ /* 0x000fe20007ffe0ff */
[----:B------:R-:W-:Y:S01]  /*04f0*/  UMOV UR11, 0x8 ;  /* 0x00000008000b7882 */ /* 0x000fe20000000000 */
[----:B------:R-:W-:Y:S01]  /*0500*/  IADD3 R81, PT, PT, R79, UR6, RZ ;  /* 0x000000064f517c10 */ /* 0x000fe2000fffe0ff */
[----:B------:R-:W-:Y:S01]  /*0510*/  UMOV UR5, URZ ;  /* 0x000000ff00057c82 */ /* 0x000fe20008000000 */
[----:B------:R-:W-:-:S02]  /*0520*/  MOV R84, R3 ;  /* 0x0000000300547202 */ /* 0x000fc40000000f00 */
[----:B------:R-:W-:Y:S02]  /*0530*/  LEA R81, R76, R81, 0x2 ;  /* 0x000000514c517211 */ /* 0x000fe400078e10ff */
[----:B0-----:R-:W-:Y:S02]  /*0540*/  LEA R79, R83, R78, 0x18 ;  /* 0x0000004e534f7211 */ /* 0x001fe400078ec0ff */
[C---:B------:R-:W-:Y:S02]  /*0550*/  LOP3.LUT R83, R2.reuse, 0x1, RZ, 0xc0, !PT ;  /* 0x0000000102537812 */ /* 0x040fe400078ec0ff */
[----:B------:R-:W-:-:S04]  /*0560*/  LEA R76, R2, R79, 0x9 ;  /* 0x0000004f024c7211 */ /* 0x000fc800078e48ff */
[----:B------:R-:W-:Y:S02]  /*0570*/  IADD3 R77, PT, PT, R77, R76, RZ ;  /* 0x0000004c4d4d7210 */ /* 0x000fe40007ffe0ff */
[----:B------:R-:W-:-:S04]  /*0580*/  SHF.L.U32 R76, R0, 0x5, RZ ;  /* 0x00000005004c7819 */ /* 0x000fc800000006ff */
[----:B------:R-:W-:-:S04]  /*0590*/  LOP3.LUT R76, R76, 0xe0, RZ, 0xe2, !PT ;  /* 0x000000e04c4c7812 */ /* 0x000fc800078ee2ff */
[----:B------:R-:W-:-:S04]  /*05a0*/  LEA R76, R83, R76, 0x8 ;  /* 0x0000004c534c7211 */ /* 0x000fc800078e40ff */
[----:B------:R-:W-:Y:S01]  /*05b0*/  IADD3 R2, PT, PT, R76, 0x10, R79 ;  /* 0x000000104c027810 */ /* 0x000fe20007ffe04f */
[----:B--2---:R0:W-:Y:S04]  /*05c0*/  STS [R81], R68 ;  /* 0x0000004451007388 */ /* 0x0041e80000000800 */
[----:B------:R0:W-:Y:S04]  /*05d0*/  STS [R81+0x200], R69 ;  /* 0x0002004551007388 */ /* 0x0001e80000000800 */
[----:B------:R0:W-:Y:S04]  /*05e0*/  STS [R81+0x400], R70 ;  /* 0x0004004651007388 */ /* 0x0001e80000000800 */
[----:B------:R0:W-:Y:S04]  /*05f0*/  STS [R81+0x600], R71 ;  /* 0x0006004751007388 */ /* 0x0001e80000000800 */
[----:B---3--:R0:W-:Y:S01]  /*0600*/  STS.128 [R77], R72 ;  /* 0x000000484d007388 */ /* 0x0081e20000000c00 */
[----:B------:R-:W-:Y:S06]  /*0610*/  BAR.SYNC.DEFER_BLOCKING 0x0 ;  /* 0x0000000000007b1d */ /* 0x000fec0000010000 */
.L_x_0:
[----:B0-----:R-:W-:Y:S01]  /*0620*/  LDS.128 R68, [R84+-0x10] ;  /* 0xfffff00054447984 */ /* 0x001fe20000000c00 */
[----:B------:R-:W-:-:S03]  /*0630*/  UIADD3 UR11, UP0, UPT, UR11, -0x4, URZ ;  /* 0xfffffffc0b0b7890 */ /* 0x000fc6000ff1e0ff */
[----:B------:R-:W0:Y:S01]  /*0640*/  LDS.128 R72, [R2+-0x10] ;  /* 0xfffff00002487984 */ /* 0x000e220000000c00 */
[----:B------:R-:W-:Y:S02]  /*0650*/  UIADD3.X UR5, UPT, UPT, UR5, -0x1, URZ, UP0, !UPT ;  /* 0xffffffff05057890 */ /* 0x000fe400087fe4ff */
[----:B------:R-:W-:Y:S01]  /*0660*/  UISETP.NE.U32.AND UP0, UPT, UR11, URZ, UPT ;  /* 0x000000ff0b00728c */ /* 0x000fe2000bf05070 */
[----:B------:R-:W1:Y:S03]  /*0670*/  LDS.128 R76, [R2] ;  /* 0x00000000024c7984 */ /* 0x000e660000000c00 */
[----:B------:R-:W-:Y:S01]  /*0680*/  UISETP.NE.AND.EX UP0, UPT, UR5, URZ, UPT, UP0 ;  /* 0x000000ff0500728c */ /* 0x000fe2000bf05300 */
[----:B------:R-:W2:Y:S01]  /*0690*/  LDS.128 R80, [R84] ;  /* 0x0000000054507984 */ /* 0x000ea20000000c00 */
[C---:B0-----:R-:W-:Y:S01]  /*06a0*/  FFMA R64, R68.reuse, R72, R64 ;  /* 0x0000004844407223 */ /* 0x041fe20000000040 */
[C---:B------:R-:W-:Y:S01]  /*06b0*/  FFMA R65, R68.reuse, R73, R65 ;  /* 0x0000004944417223 */ /* 0x040fe20000000041 */
[C---:B------:R-:W-:Y:S01]  /*06c0*/  FFMA R66, R68.reuse, R74, R66 ;  /* 0x0000004a44427223 */ /* 0x040fe20000000042 */
[C---:B------:R-:W-:Y:S01]  /*06d0*/  FFMA R67, R68.reuse, R75, R67 ;  /* 0x0000004b44437223 */ /* 0x040fe20000000043 */
[C---:B-1----:R-:W-:Y:S01]  /*06e0*/  FFMA R60, R68.reuse, R76, R60 ;  /* 0x0000004c443c7223 */ /* 0x042fe2000000003c */
[C---:B------:R-:W-:Y:S01]  /*06f0*/  FFMA R61, R68.reuse, R77, R61 ;  /* 0x0000004d443d7223 */ /* 0x040fe2000000003d */
[C---:B------:R-:W-:Y:S01]  /*0700*/  FFMA R62, R68.reuse, R78, R62 ;  /* 0x0000004e443e7223 */ /* 0x040fe2000000003e */
[----:B------:R-:W-:Y:S01]  /*0710*/  FFMA R63, R68, R79, R63 ;  /* 0x0000004f443f7223 */ /* 0x000fe2000000003f */
[C---:B------:R-:W-:Y:S01]  /*0720*/  FFMA R56, R69.reuse, R72, R56 ;  /* 0x0000004845387223 */ /* 0x040fe20000000038 */
[C---:B------:R-:W-:Y:S01]  /*0730*/  FFMA R57, R69.reuse, R73, R57 ;  /* 0x0000004945397223 */ /* 0x040fe20000000039 */
[C---:B------:R-:W-:Y:S01]  /*0740*/  FFMA R58, R69.reuse, R74, R58 ;  /* 0x0000004a453a7223 */ /* 0x040fe2000000003a */
[C---:B------:R-:W-:Y:S01]  /*0750*/  FFMA R59, R69.reuse, R75, R59 ;  /* 0x0000004b453b7223 */ /* 0x040fe2000000003b */
[C---:B------:R-:W-:Y:S01]  /*0760*/  FFMA R52, R69.reuse, R76, R52 ;  /* 0x0000004c45347223 */ /* 0x040fe20000000034 */
        /* <DEDUP_REMOVED lines=19> */
[C---:B--2---:R-:W-:Y:S01]  /*08a0*/  FFMA R32, R80.reuse, R72, R32 ;  /* 0x0000004850207223 */ /* 0x044fe20000000020 */
        /* <DEDUP_REMOVED lines=27> */
[----:B------:R-:W-:Y:S01]  /*0a60*/  LDS.128 R16, [R2+0x1f0] ;  /* 0x0001f00002107984 */ /* 0x000fe20000000c00 */
[C---:B------:R-:W-:Y:S01]  /*0a70*/  FFMA R4, R83.reuse, R76, R4 ;  /* 0x0000004c53047223 */ /* 0x040fe20000000004 */
[C---:B------:R-:W-:Y:S01]  /*0a80*/  FFMA R5, R83.reuse, R77, R5 ;  /* 0x0000004d53057223 */ /* 0x040fe20000000005 */
[C---:B------:R-:W-:Y:S01]  /*0a90*/  FFMA R6, R83.reuse, R78, R6 ;  /* 0x0000004e53067223 */ /* 0x040fe20000000006 */
[----:B------:R-:W-:Y:S01]  /*0aa0*/  LDS.128 R20, [R2+0x200] ;  /* 0x0002000002147984 */ /* 0x000fe20000000c00 */
[----:B------:R-:W-:-:S03]  /*0ab0*/  FFMA R7, R83, R79, R7 ;  /* 0x0000004f53077223 */ /* 0x000fc60000000007 */
[----:B------:R-:W0:Y:S04]  /*0ac0*/  LDS.128 R8, [R84+0x200] ;  /* 0x0002000054087984 */ /* 0x000e280000000c00 */
[----:B------:R-:W1:Y:S01]  /*0ad0*/  LDS.128 R12, [R84+0x1f0] ;  /* 0x0001f000540c7984 */ /* 0x000e620000000c00 */
[C---:B0-----:R-:W-:Y:S01]  /*0ae0*/  FFMA R32, R8.reuse, R16, R32 ;  /* 0x0000001008207223 */ /* 0x041fe20000000020 */
[C---:B------:R-:W-:Y:S01]  /*0af0*/  FFMA R33, R8.reuse, R17, R33 ;  /* 0x0000001108217223 */ /* 0x040fe20000000021 */
[C---:B------:R-:W-:Y:S01]  /*0b00*/  FFMA R34, R8.reuse, R18, R34 ;  /* 0x0000001208227223 */ /* 0x040fe20000000022 */
[C---:B------:R-:W-:Y:S01]  /*0b10*/  FFMA R35, R8.reuse, R19, R35 ;  /* 0x0000001308237223 */ /* 0x040fe20000000023 */
[C---:B------:R-:W-:Y:S01]  /*0b20*/  FFMA R76, R8.reuse, R20, R28 ;  /* 0x00000014084c7223 */ /* 0x040fe2000000001c */
[C---:B------:R-:W-:Y:S01]  /*0b30*/  FFMA R77, R8.reuse, R21, R29 ;  /* 0x00000015084d7223 */ /* 0x040fe2000000001d */
[----:B------:R-:W-:Y:S01]  /*0b40*/  FFMA R78, R8, R22, R30 ;  /* 0x00000016084e7223 */ /* 0x000fe2000000001e */
[C---:B-1----:R-:W-:Y:S01]  /*0b50*/  FFMA R64, R12.reuse, R16, R64 ;  /* 0x000000100c407223 */ /* 0x042fe20000000040 */
        /* <DEDUP_REMOVED lines=30> */
[-C--:B------:R-:W-:Y:S01]  /*0d40*/  FFMA R39, R15, R23.reuse, R39 ;  /* 0x000000170f277223 */ /* 0x080fe20000000027 */
[----:B------:R-:W-:Y:S01]  /*0d50*/  FFMA R8, R8, R23, R31 ;  /* 0x0000001708087223 */ /* 0x000fe2000000001f */
        /* <DEDUP_REMOVED lines=8> */
[----:B------:R-:W-:Y:S01]  /*0de0*/  LDS.128 R28, [R84+0x3f0] ;  /* 0x0003f000541c7984 */ /* 0x000fe20000000c00 */
[C---:B------:R-:W-:Y:S01]  /*0df0*/  FFMA R72, R11.reuse, R16, R72 ;  /* 0x000000100b487223 */ /* 0x040fe20000000048 */
[C---:B------:R-:W-:Y:S01]  /*0e00*/  FFMA R73, R11.reuse, R17, R73 ;  /* 0x000000110b497223 */ /* 0x040fe20000000049 */
[C---:B------:R-:W-:Y:S01]  /*0e10*/  FFMA R74, R11.reuse, R18, R74 ;  /* 0x000000120b4a7223 */ /* 0x040fe2000000004a */
[----:B------:R-:W0:Y:S01]  /*0e20*/  LDS.128 R24, [R2+0x3f0] ;  /* 0x0003f00002187984 */ /* 0x000e220000000c00 */
[----:B------:R-:W-:Y:S01]  /*0e30*/  FFMA R75, R11, R19, R75 ;  /* 0x000000130b4b7223 */ /* 0x000fe2000000004b */
[C---:B------:R-:W-:Y:S01]  /*0e40*/  FFMA R68, R9.reuse, R20, R68 ;  /* 0x0000001409447223 */ /* 0x040fe20000000044 */
[C---:B------:R-:W-:Y:S01]  /*0e50*/  FFMA R69, R9.reuse, R21, R69 ;  /* 0x0000001509457223 */ /* 0x040fe20000000045 */
[----:B------:R-:W1:Y:S01]  /*0e60*/  LDS.128 R12, [R2+0x400] ;  /* 0x00040000020c7984 */ /* 0x000e620000000c00 */
[C---:B------:R-:W-:Y:S01]  /*0e70*/  FFMA R70, R9.reuse, R22, R70 ;  /* 0x0000001609467223 */ /* 0x040fe20000000046 */
[----:B------:R-:W-:Y:S01]  /*0e80*/  FFMA R81, R9, R23, R81 ;  /* 0x0000001709517223 */ /* 0x000fe20000000051 */
[C---:B------:R-:W-:Y:S01]  /*0e90*/  FFMA R87, R10.reuse, R20, R87 ;  /* 0x000000140a577223 */ /* 0x040fe20000000057 */
[----:B------:R-:W2:Y:S01]  /*0ea0*/  LDS.128 R16, [R84+0x400] ;  /* 0x0004000054107984 */ /* 0x000ea20000000c00 */
[C---:B------:R-:W-:Y:S01]  /*0eb0*/  FFMA R88, R10.reuse, R21, R88 ;  /* 0x000000150a587223 */ /* 0x040fe20000000058 */
[C---:B------:R-:W-:Y:S01]  /*0ec0*/  FFMA R89, R10.reuse, R22, R89 ;  /* 0x000000160a597223 */ /* 0x040fe20000000059 */
[----:B------:R-:W-:Y:S01]  /*0ed0*/  FFMA R82, R10, R23, R82 ;  /* 0x000000170a527223 */ /* 0x000fe20000000052 */
[C---:B------:R-:W-:Y:S01]  /*0ee0*/  FFMA R20, R11.reuse, R20, R4 ;  /* 0x000000140b147223 */ /* 0x040fe20000000004 */
[C---:B------:R-:W-:Y:S01]  /*0ef0*/  FFMA R21, R11.reuse, R21, R5 ;  /* 0x000000150b157223 */ /* 0x040fe20000000005 */
[C---:B------:R-:W-:Y:S01]  /*0f00*/  FFMA R22, R11.reuse, R22, R6 ;  /* 0x000000160b167223 */ /* 0x040fe20000000006 */
[----:B------:R-:W-:-:S02]  /*0f10*/  FFMA R23, R11, R23, R7 ;  /* 0x000000170b177223 */ /* 0x000fc40000000007 */
[----:B------:R-:W-:Y:S01]  /*0f20*/  LDS.128 R4, [R2+0x600] ;  /* 0x0006000002047984 */ /* 0x000fe20000000c00 */
        /* <DEDUP_REMOVED lines=40> */
[----:B------:R-:W-:Y:S01]  /*11b0*/  FFMA R92, R17, R25, R83 ;  /* 0x00000019115c7223 */ /* 0x000fe20000000053 */
[----:B------:R-:W-:Y:S01]  /*11c0*/  FFMA R31, R31, R15, R39 ;  /* 0x0000000f1f1f7223 */ /* 0x000fe20000000027 */
[C---:B------:R-:W-:Y:S01]  /*11d0*/  FFMA R90, R17.reuse, R26, R90 ;  /* 0x0000001a115a7223 */ /* 0x040fe2000000005a */
[C---:B------:R-:W-:Y:S01]  /*11e0*/  FFMA R91, R17.reuse, R27, R91 ;  /* 0x0000001b115b7223 */ /* 0x040fe2000000005b */
[C---:B------:R-:W-:Y:S01]  /*11f0*/  FFMA R83, R17.reuse, R12, R68 ;  /* 0x0000000c11537223 */ /* 0x040fe20000000044 */
[C---:B------:R-:W-:Y:S01]  /*1200*/  FFMA R79, R17.reuse, R13, R69 ;  /* 0x0000000d114f7223 */ /* 0x040fe20000000045 */
[C---:B------:R-:W-:Y:S01]  /*1210*/  FFMA R16, R17.reuse, R14, R70 ;  /* 0x0000000e11107223 */ /* 0x040fe20000000046 */
[----:B------:R-:W-:Y:S01]  /*1220*/  FFMA R81, R17, R15, R81 ;  /* 0x0000000f11517223 */ /* 0x000fe20000000051 */
[C---:B------:R-:W-:Y:S01]  /*1230*/  FFMA R17, R18.reuse, R24, R71 ;  /* 0x0000001812117223 */ /* 0x040fe20000000047 */
[----:B------:R-:W0:Y:S01]  /*1240*/  LDS.128 R36, [R84+0x5f0] ;  /* 0x0005f00054247984 */ /* 0x000e220000000c00 */
[C---:B------:R-:W-:Y:S01]  /*1250*/  FFMA R80, R18.reuse, R25, R80 ;  /* 0x0000001912507223 */ /* 0x040fe20000000050 */
[C---:B------:R-:W-:Y:S01]  /*1260*/  FFMA R85, R18.reuse, R26, R85 ;  /* 0x0000001a12557223 */ /* 0x040fe20000000055 */
[C---:B------:R-:W-:Y:S01]  /*1270*/  FFMA R86, R18.reuse, R27, R86 ;  /* 0x0000001b12567223 */ /* 0x040fe20000000056 */
[----:B------:R1:W2:Y:S01]  /*1280*/  LDS.128 R8, [R2+0x5f0] ;  /* 0x0005f00002087984 */ /* 0x0002a20000000c00 */
[C---:B------:R-:W-:Y:S01]  /*1290*/  FFMA R87, R18.reuse, R12, R87 ;  /* 0x0000000c12577223 */ /* 0x040fe20000000057 */
[C---:B------:R-:W-:Y:S01]  /*12a0*/  FFMA R88, R18.reuse, R13, R88 ;  /* 0x0000000d12587223 */ /* 0x040fe20000000058 */
[C---:B------:R-:W-:Y:S01]  /*12b0*/  FFMA R89, R18.reuse, R14, R89 ;  /* 0x0000000e12597223 */ /* 0x040fe20000000059 */
[----:B------:R3:W4:Y:S01]  /*12c0*/  LDS.128 R68, [R84+0x600] ;  /* 0x0006000054447984 */ /* 0x0007220000000c00 */
        /* <DEDUP_REMOVED lines=9> */
[----:B-1----:R-:W-:-:S02]  /*1360*/  IADD3 R2, PT, PT, R2, 0x800, RZ ;  /* 0x0000080002027810 */ /* 0x002fc40007ffe0ff */
[----:B---3--:R-:W-:Y:S01]  /*1370*/  IADD3 R84, PT, PT, R84, 0x800, RZ ;  /* 0x0000080054547810 */ /* 0x008fe20007ffe0ff */
[C---:B0-----:R-:W-:Y:S01]  /*1380*/  FFMA R60, R36.reuse, R4, R60 ;  /* 0x00000004243c7223 */ /* 0x041fe2000000003c */
[C---:B------:R-:W-:Y:S01]  /*1390*/  FFMA R61, R36.reuse, R5, R61 ;  /* 0x00000005243d7223 */ /* 0x040fe2000000003d */
[C---:B------:R-:W-:Y:S01]  /*13a0*/  FFMA R62, R36.reuse, R6, R62 ;  /* 0x00000006243e7223 */ /* 0x040fe2000000003e */
[C---:B------:R-:W-:Y:S01]  /*13b0*/  FFMA R63, R36.reuse, R7, R63 ;  /* 0x00000007243f7223 */ /* 0x040fe2000000003f */
[C---:B--2---:R-:W-:Y:S01]  /*13c0*/  FFMA R64, R36.reuse, R8, R64 ;  /* 0x0000000824407223 */ /* 0x044fe20000000040 */
        /* <DEDUP_REMOVED lines=25> */
[-C--:B------:R-:W-:Y:S01]  /*1560*/  FFMA R38, R39, R6.reuse, R28 ;  /* 0x0000000627267223 */ /* 0x080fe2000000001c */
[----:B----4-:R-:W-:Y:S01]  /*1570*/  FFMA R22, R69, R6, R16 ;  /* 0x0000000645167223 */ /* 0x010fe20000000010 */
[----:B------:R-:W-:Y:S01]  /*1580*/  FFMA R39, R39, R7, R31 ;  /* 0x0000000727277223 */ /* 0x000fe2000000001f */
[-C--:B------:R-:W-:Y:S01]  /*1590*/  FFMA R16, R70, R8.reuse, R17 ;  /* 0x0000000846107223 */ /* 0x080fe20000000011 */
        /* <DEDUP_REMOVED lines=30> */
[----:B------:R-:W-:Y:S06]  /*1780*/  BRA.U UP0, `(.L_x_0) ;  /* 0xffffffed00a47547 */ /* 0x000fec000b83ffff */
[----:B------:R-:W-:Y:S06]  /*1790*/  BAR.SYNC.DEFER_BLOCKING 0x0 ;  /* 0x0000000000007b1d */ /* 0x000fec0000010000 */
[----:B------:R-:W-:Y:S05]  /*17a0*/  BRA.U !UP1, `(.L_x_1) ;  /* 0xffffffe909c87547 */ /* 0x000fea000b83ffff */
[----:B------:R-:W0:Y:S01]  /*17b0*/  S2R R0, SR_TID.X ;  /* 0x0000000000007919 */ /* 0x000e220000002100 */
[----:B------:R-:W1:Y:S01]  /*17c0*/  LDCU.64 UR4, c[0x0][0x380] ;  /* 0x00007000ff0477ac */ /* 0x000e620008000a00 */
[----:B------:R-:W-:Y:S01]  /*17d0*/  MOV R68, UR10 ;  /* 0x0000000a00447c02 */ /* 0x000fe20008000f00 */
[----:B------:R-:W2:Y:S01]  /*17e0*/  S2R R2, SR_TID.X ;  /* 0x0000000000027919 */ /* 0x000ea20000002100 */
[----:B0-----:R-:W-:Y:S02]  /*17f0*/  SHF.R.U32.HI R69, RZ, 0x1, R0 ;  /* 0x00000001ff457819 */ /* 0x001fe40000011600 */
[----:B--2---:R-:W-:Y:S02]  /*1800*/  SHF.R.U32.HI R0, RZ, 0x5, R2 ;  /* 0x00000005ff007819 */ /* 0x004fe40000011602 */
[----:B------:R-:W-:Y:S02]  /*1810*/  LOP3.LUT R69, R69, 0x1e0, RZ, 0xc0, !PT ;  /* 0x000001e045457812 */ /* 0x000fe400078ec0ff */
[----:B------:R-:W-:-:S02]  /*1820*/  SHF.L.U32 R0, R0, 0x6, RZ ;  /* 0x0000000600007819 */ /* 0x000fc400000006ff */
[----:B------:R-:W-:Y:S02]  /*1830*/  LOP3.LUT R69, R69, 0x18, R2, 0xf8, !PT ;  /* 0x0000001845457812 */ /* 0x000fe400078ef802 */
[----:B------:R-:W-:Y:S02]  /*1840*/  SHF.L.U32 R2, R2, 0x3, RZ ;  /* 0x0000000302027819 */ /* 0x000fe400000006ff */
[----:B------:R-:W-:Y:S02]  /*1850*/  LOP3.LUT R3, R0, 0x40, RZ, 0xc0, !PT ;  /* 0x0000004000037812 */ /* 0x000fe400078ec0ff */
[----:B------:R-:W-:Y:S02]  /*1860*/  LEA R69, P0, R68, R69, 0x7 ;  /* 0x0000004544457211 */ /* 0x000fe400078038ff */
[----:B------:R-:W-:Y:S02]  /*1870*/  LOP3.LUT R0, R3, 0x38, R2, 0xf8, !PT ;  /* 0x0000003803007812 */ /* 0x000fe400078ef802 */
[----:B------:R-:W-:-:S02]  /*1880*/  IADD3.X R2, PT, PT, RZ, RZ, RZ, P0, !PT ;  /* 0x000000ffff027210 */ /* 0x000fc400007fe4ff */
[C---:B-1----:R-:W-:Y:S02]  /*1890*/  LEA R3, P0, R69.reuse, UR4, 0xf ;  /* 0x0000000445037c11 */ /* 0x042fe4000f8078ff */
[----:B------:R-:W-:Y:S02]  /*18a0*/  LOP3.LUT R0, R0, UR7, RZ, 0xfc, !PT ;  /* 0x0000000700007c12 */ /* 0x000fe4000f8efcff */
[----:B------:R-:W-:Y:S02]  /*18b0*/  LEA.HI.X R69, R69, UR5, R2, 0xf, P0 ;  /* 0x0000000545457c11 */ /* 0x000fe400080f7c02 */
[----:B------:R-:W-:-:S04]  /*18c0*/  LEA R2, P0, R0, R3, 0x2 ;  /* 0x0000000300027211 */ /* 0x000fc800078010ff */
[----:B------:R-:W-:-:S05]  /*18d0*/  LEA.HI.X R3, R0, R69, RZ, 0x2, P0 ;  /* 0x0000004500037211 */ /* 0x000fca00000f14ff */
[----:B------:R-:W-:Y:S04]  /*18e0*/  STG.E.128 desc[UR8][R2.64], R64 ;  /* 0x0000004002007986 */ /* 0x000fe8000c101d08 */
        /* <DEDUP_REMOVED lines=14> */
[----:B------:R-:W-:Y:S01]  /*19d0*/  STG.E.128 desc[UR8][R2.64+0x38010], R4 ;  /* 0x0380100402007986 */ /* 0x000fe2000c101d08 */
[----:B------:R-:W-:Y:S05]  /*19e0*/  EXIT ;  /* 0x000000000000794d */ /* 0x000fea0003800000 */
.L_x_2:
[----:B------:R-:W-:-:S00]  /*19f0*/  BRA `(.L_x_2) ;  /* 0xfffffffc00fc7947 */ /* 0x000fc0000383ffff */
[----:B------:R-:W-:-:S00]  /*1a00*/  NOP ;  /* 0x0000000000007918 */ /* 0x000fc00000000000 */
[----:B------:R-:W-:-:S00]  /*1a10*/  NOP ;  /* 0x0000000000007918 */ /* 0x000fc00000000000 */
[----:B------:R-:W-:-:S00]  /*1a20*/  NOP ;  /* 0x0000000000007918 */ /* 0x000fc00000000000 */
[----:B------:R-:W-:-:S00]  /*1a30*/  NOP ;  /* 0x0000000000007918 */ /* 0x000fc00000000000 */
[----:B------:R-:W-:-:S00]  /*1a40*/  NOP ;  /* 0x0000000000007918 */ /* 0x000fc00000000000 */
[----:B------:R-:W-:-:S00]  /*1a50*/  NOP ;  /* 0x0000000000007918 */ /* 0x000fc00000000000 */
[----:B------:R-:W-:-:S00]  /*1a60*/  NOP ;  /* 0x0000000000007918 */ /* 0x000fc00000000000 */
[----:B------:R-:W-:-:S00]  /*1a70*/  NOP ;  /* 0x0000000000007918 */ /* 0x000fc00000000000 */
.L_x_3:


//--------------------- .nv.shared._Z6matmulPfS_S_ --------------------------
	.section	.nv.shared._Z6matmulPfS_S_,"aw",@nobits
	.sectionflags	@""
	.align	16
.nv.shared._Z6matmulPfS_S_:
	.zero		9216


//--------------------- .nv.shared.reserved.0     --------------------------
	.section	.nv.shared.reserved.0,"aw",@nobits
	.weak		__nv_reservedSMEM_offset_0_alias
	.size		__nv_reservedSMEM_offset_0_alias, 0, 64
	.other		__nv_reservedSMEM_offset_0_alias,@"STO_CUDA_RESERVED_SHARED STV_DEFAULT"
__nv_reservedSMEM_offset_0_alias:
	.zero		0
	.zero		64


//--------------------- .nv.constant0._Z6matmulPfS_S_ --------------------------
	.section	.nv.constant0._Z6matmulPfS_S_,"a",@progbits
	.sectionflags	@""
	.align	4
.nv.constant0._Z6matmulPfS_S_:
	.zero		920


//--------------------- SYMBOLS --------------------------

	.type		.nv.reservedSmem.offset0,@object
	.size		.nv.reservedSmem.offset0,0x4
	.type		.nv.reservedSmem.cap,@object
	.size		.nv.reservedSmem.cap,0x4
